//
// Generated by NVIDIA NVVM Compiler
//
// Compiler Build ID: CL-36424714
// Cuda compilation tools, release 13.0, V13.0.88
// Based on NVVM 20.0.0
//

.version 9.0
.target sm_100
.address_size 64

	// .globl	multiply

.visible .entry multiply(
	.param .u32 multiply_param_0,
	.param .u32 multiply_param_1,
	.param .u64 .ptr .align 1 multiply_param_2,
	.param .u64 .ptr .align 1 multiply_param_3,
	.param .u64 .ptr .align 1 multiply_param_4,
	.param .u64 .ptr .align 1 multiply_param_5
)
{
	.reg .pred 	%p<11>;
	.reg .b32 	%r<27>;
	.reg .b64 	%rd<42>;
	.reg .b64 	%fd<114>;

	ld.param.u32 	%r17, [multiply_param_1];
	ld.param.u64 	%rd16, [multiply_param_2];
	ld.param.u64 	%rd19, [multiply_param_3];
	ld.param.u64 	%rd17, [multiply_param_4];
	ld.param.u64 	%rd18, [multiply_param_5];
	cvta.to.global.u64 	%rd1, %rd19;
	mov.u32 	%r18, %tid.x;
	mov.u32 	%r19, %ctaid.x;
	mov.u32 	%r20, %ntid.x;
	mad.lo.s32 	%r1, %r19, %r20, %r18;
	setp.ge.s32 	%p1, %r1, %r17;
	@%p1 bra 	$L__BB0_15;
	cvta.to.global.u64 	%rd20, %rd17;
	mul.wide.s32 	%rd21, %r1, 8;
	add.s64 	%rd2, %rd20, %rd21;
	mov.b64 	%rd22, 0;
	st.global.u64 	[%rd2], %rd22;
	setp.lt.s32 	%p2, %r17, 1;
	mov.f64 	%fd113, 0d0000000000000000;
	@%p2 bra 	$L__BB0_14;
	cvta.to.global.u64 	%rd23, %rd16;
	add.s64 	%rd25, %rd23, %rd21;
	ld.global.u64 	%rd26, [%rd25];
	cvta.to.global.u64 	%rd3, %rd26;
	and.b32  	%r2, %r17, 15;
	setp.lt.u32 	%p3, %r17, 16;
	mov.f64 	%fd113, 0d0000000000000000;
	mov.b32 	%r24, 0;
	@%p3 bra 	$L__BB0_5;
	and.b32  	%r24, %r17, 2147483632;
	neg.s32 	%r22, %r24;
	add.s64 	%rd39, %rd3, 64;
	add.s64 	%rd38, %rd1, 64;
	mov.f64 	%fd113, 0d0000000000000000;
$L__BB0_4:
	.pragma "nounroll";
	ld.global.f64 	%fd18, [%rd39+-64];
	ld.global.f64 	%fd19, [%rd38+-64];
	fma.rn.f64 	%fd20, %fd18, %fd19, %fd113;
	ld.global.f64 	%fd21, [%rd39+-56];
	ld.global.f64 	%fd22, [%rd38+-56];
	fma.rn.f64 	%fd23, %fd21, %fd22, %fd20;
	ld.global.f64 	%fd24, [%rd39+-48];
	ld.global.f64 	%fd25, [%rd38+-48];
	fma.rn.f64 	%fd26, %fd24, %fd25, %fd23;
	ld.global.f64 	%fd27, [%rd39+-40];
	ld.global.f64 	%fd28, [%rd38+-40];
	fma.rn.f64 	%fd29, %fd27, %fd28, %fd26;
	ld.global.f64 	%fd30, [%rd39+-32];
	ld.global.f64 	%fd31, [%rd38+-32];
	fma.rn.f64 	%fd32, %fd30, %fd31, %fd29;
	ld.global.f64 	%fd33, [%rd39+-24];
	ld.global.f64 	%fd34, [%rd38+-24];
	fma.rn.f64 	%fd35, %fd33, %fd34, %fd32;
	ld.global.f64 	%fd36, [%rd39+-16];
	ld.global.f64 	%fd37, [%rd38+-16];
	fma.rn.f64 	%fd38, %fd36, %fd37, %fd35;
	ld.global.f64 	%fd39, [%rd39+-8];
	ld.global.f64 	%fd40, [%rd38+-8];
	fma.rn.f64 	%fd41, %fd39, %fd40, %fd38;
	ld.global.f64 	%fd42, [%rd39];
	ld.global.f64 	%fd43, [%rd38];
	fma.rn.f64 	%fd44, %fd42, %fd43, %fd41;
	ld.global.f64 	%fd45, [%rd39+8];
	ld.global.f64 	%fd46, [%rd38+8];
	fma.rn.f64 	%fd47, %fd45, %fd46, %fd44;
	ld.global.f64 	%fd48, [%rd39+16];
	ld.global.f64 	%fd49, [%rd38+16];
	fma.rn.f64 	%fd50, %fd48, %fd49, %fd47;
	ld.global.f64 	%fd51, [%rd39+24];
	ld.global.f64 	%fd52, [%rd38+24];
	fma.rn.f64 	%fd53, %fd51, %fd52, %fd50;
	ld.global.f64 	%fd54, [%rd39+32];
	ld.global.f64 	%fd55, [%rd38+32];
	fma.rn.f64 	%fd56, %fd54, %fd55, %fd53;
	ld.global.f64 	%fd57, [%rd39+40];
	ld.global.f64 	%fd58, [%rd38+40];
	fma.rn.f64 	%fd59, %fd57, %fd58, %fd56;
	ld.global.f64 	%fd60, [%rd39+48];
	ld.global.f64 	%fd61, [%rd38+48];
	fma.rn.f64 	%fd62, %fd60, %fd61, %fd59;
	ld.global.f64 	%fd63, [%rd39+56];
	ld.global.f64 	%fd64, [%rd38+56];
	fma.rn.f64 	%fd113, %fd63, %fd64, %fd62;
	add.s32 	%r22, %r22, 16;
	add.s64 	%rd39, %rd39, 128;
	add.s64 	%rd38, %rd38, 128;
	setp.ne.s32 	%p4, %r22, 0;
	@%p4 bra 	$L__BB0_4;
$L__BB0_5:
	setp.eq.s32 	%p5, %r2, 0;
	@%p5 bra 	$L__BB0_14;
	and.b32  	%r8, %r17, 7;
	setp.lt.u32 	%p6, %r2, 8;
	@%p6 bra 	$L__BB0_8;
	mul.wide.u32 	%rd27, %r24, 8;
	add.s64 	%rd28, %rd3, %rd27;
	ld.global.f64 	%fd66, [%rd28];
	add.s64 	%rd29, %rd1, %rd27;
	ld.global.f64 	%fd67, [%rd29];
	fma.rn.f64 	%fd68, %fd66, %fd67, %fd113;
	ld.global.f64 	%fd69, [%rd28+8];
	ld.global.f64 	%fd70, [%rd29+8];
	fma.rn.f64 	%fd71, %fd69, %fd70, %fd68;
	ld.global.f64 	%fd72, [%rd28+16];
	ld.global.f64 	%fd73, [%rd29+16];
	fma.rn.f64 	%fd74, %fd72, %fd73, %fd71;
	ld.global.f64 	%fd75, [%rd28+24];
	ld.global.f64 	%fd76, [%rd29+24];
	fma.rn.f64 	%fd77, %fd75, %fd76, %fd74;
	ld.global.f64 	%fd78, [%rd28+32];
	ld.global.f64 	%fd79, [%rd29+32];
	fma.rn.f64 	%fd80, %fd78, %fd79, %fd77;
	ld.global.f64 	%fd81, [%rd28+40];
	ld.global.f64 	%fd82, [%rd29+40];
	fma.rn.f64 	%fd83, %fd81, %fd82, %fd80;
	ld.global.f64 	%fd84, [%rd28+48];
	ld.global.f64 	%fd85, [%rd29+48];
	fma.rn.f64 	%fd86, %fd84, %fd85, %fd83;
	ld.global.f64 	%fd87, [%rd28+56];
	ld.global.f64 	%fd88, [%rd29+56];
	fma.rn.f64 	%fd113, %fd87, %fd88, %fd86;
	add.s32 	%r24, %r24, 8;
$L__BB0_8:
	setp.eq.s32 	%p7, %r8, 0;
	@%p7 bra 	$L__BB0_14;
	and.b32  	%r11, %r17, 3;
	setp.lt.u32 	%p8, %r8, 4;
	@%p8 bra 	$L__BB0_11;
	mul.wide.u32 	%rd30, %r24, 8;
	add.s64 	%rd31, %rd3, %rd30;
	ld.global.f64 	%fd90, [%rd31];
	add.s64 	%rd32, %rd1, %rd30;
	ld.global.f64 	%fd91, [%rd32];
	fma.rn.f64 	%fd92, %fd90, %fd91, %fd113;
	ld.global.f64 	%fd93, [%rd31+8];
	ld.global.f64 	%fd94, [%rd32+8];
	fma.rn.f64 	%fd95, %fd93, %fd94, %fd92;
	ld.global.f64 	%fd96, [%rd31+16];
	ld.global.f64 	%fd97, [%rd32+16];
	fma.rn.f64 	%fd98, %fd96, %fd97, %fd95;
	ld.global.f64 	%fd99, [%rd31+24];
	ld.global.f64 	%fd100, [%rd32+24];
	fma.rn.f64 	%fd113, %fd99, %fd100, %fd98;
	add.s32 	%r24, %r24, 4;
$L__BB0_11:
	setp.eq.s32 	%p9, %r11, 0;
	@%p9 bra 	$L__BB0_14;
	mul.wide.u32 	%rd33, %r24, 8;
	add.s64 	%rd41, %rd1, %rd33;
	add.s64 	%rd40, %rd3, %rd33;
	neg.s32 	%r26, %r11;
$L__BB0_13:
	.pragma "nounroll";
	ld.global.f64 	%fd101, [%rd40];
	ld.global.f64 	%fd102, [%rd41];
	fma.rn.f64 	%fd113, %fd101, %fd102, %fd113;
	add.s64 	%rd41, %rd41, 8;
	add.s64 	%rd40, %rd40, 8;
	add.s32 	%r26, %r26, 1;
	setp.ne.s32 	%p10, %r26, 0;
	@%p10 bra 	$L__BB0_13;
$L__BB0_14:
	st.global.f64 	[%rd2], %fd113;
	add.s64 	%rd35, %rd1, %rd21;
	ld.global.f64 	%fd103, [%rd35];
	sub.f64 	%fd104, %fd103, %fd113;
	cvta.to.global.u64 	%rd36, %rd18;
	add.s64 	%rd37, %rd36, %rd21;
	st.global.f64 	[%rd37], %fd104;
$L__BB0_15:
	ret;

}


// ===== COMPILED SASS (sm_100) =====

	.target	sm_100

	.elftype	@"ET_EXEC"


//--------------------- .note.nv.tkinfo           --------------------------
	.section	.note.nv.tkinfo,"",@"SHT_NOTE"
	.sectionflags	@"SHF_NOTE_NV_TKINFO"
	.tkinfo
        /*0018*/ 	.word	0x00000002
        /*0030*/ 	.string	""
        /*0030*/ 	.string	"ptxas"
        /*0030*/ 	.string	"Cuda compilation tools, release 13.0, V13.0.88"
        /*0030*/ 	.string	"Build cuda_13.0.r13.0/compiler.36424714_0"
        /*0030*/ 	.string	"-arch sm_100 -m 64 "



//--------------------- .note.nv.cuinfo           --------------------------
	.section	.note.nv.cuinfo,"",@"SHT_NOTE"
	.sectionflags	@"SHF_NOTE_NV_CUINFO"
        /*0018*/ 	.short	0x0002
        /*001a*/ 	.short	0x0064
        /*001c*/ 	.short	0x0082
	.zero		2


//--------------------- .nv.info                  --------------------------
	.section	.nv.info,"",@"SHT_CUDA_INFO"
	.align	4


	//----- nvinfo : EIATTR_REGCOUNT
	.align		4
        /*0000*/ 	.byte	0x04, 0x2f
        /*0002*/ 	.short	(.L_1 - .L_0)
	.align		4
.L_0:
        /*0004*/ 	.word	index@(multiply)
        /*0008*/ 	.word	0x00000020


	//----- nvinfo : EIATTR_FRAME_SIZE
	.align		4
.L_1:
        /*000c*/ 	.byte	0x04, 0x11
        /*000e*/ 	.short	(.L_3 - .L_2)
	.align		4
.L_2:
        /*0010*/ 	.word	index@(multiply)
        /*0014*/ 	.word	0x00000000


	//----- nvinfo : EIATTR_MIN_STACK_SIZE
	.align		4
.L_3:
        /*0018*/ 	.byte	0x04, 0x12
        /*001a*/ 	.short	(.L_5 - .L_4)
	.align		4
.L_4:
        /*001c*/ 	.word	index@(multiply)
        /*0020*/ 	.word	0x00000000
.L_5:


//--------------------- .nv.compat                --------------------------
	.section	.nv.compat,"",@"SHT_CUDA_COMPAT_INFO"
	.align	4
        /*0000*/ 	.byte	0x02, 0x09, 0x00, 0x00, 0x02, 0x02, 0x01, 0x00, 0x02, 0x05, 0x05, 0x00, 0x03, 0x07, 0x01, 0x01
        /*0010*/ 	.byte	0x02, 0x03, 0x00, 0x00, 0x02, 0x06, 0x01, 0x00, 0x04, 0x0b, 0x08, 0x00, 0x01, 0x00, 0x00, 0x00
        /*0020*/ 	.byte	0x00, 0x00, 0x00, 0x00


//--------------------- .nv.info.multiply         --------------------------
	.section	.nv.info.multiply,"",@"SHT_CUDA_INFO"
	.sectionflags	@""
	.align	4


	//----- nvinfo : EIATTR_CUDA_API_VERSION
	.align		4
        /*0000*/ 	.byte	0x04, 0x37
        /*0002*/ 	.short	(.L_7 - .L_6)
.L_6:
        /*0004*/ 	.word	0x00000082


	//----- nvinfo : EIATTR_KPARAM_INFO
	.align		4
.L_7:
        /*0008*/ 	.byte	0x04, 0x17
        /*000a*/ 	.short	(.L_9 - .L_8)
.L_8:
        /*000c*/ 	.word	0x00000000
        /*0010*/ 	.short	0x0005
        /*0012*/ 	.short	0x0020
        /*0014*/ 	.byte	0x00, 0xf5, 0x21, 0x00


	//----- nvinfo : EIATTR_KPARAM_INFO
	.align		4
.L_9:
        /*0018*/ 	.byte	0x04, 0x17
        /*001a*/ 	.short	(.L_11 - .L_10)
.L_10:
        /*001c*/ 	.word	0x00000000
        /*0020*/ 	.short	0x0004
        /*0022*/ 	.short	0x0018
        /*0024*/ 	.byte	0x00, 0xf5, 0x21, 0x00


	//----- nvinfo : EIATTR_KPARAM_INFO
	.align		4
.L_11:
        /*0028*/ 	.byte	0x04, 0x17
        /*002a*/ 	.short	(.L_13 - .L_12)
.L_12:
        /*002c*/ 	.word	0x00000000
        /*0030*/ 	.short	0x0003
        /*0032*/ 	.short	0x0010
        /*0034*/ 	.byte	0x00, 0xf5, 0x21, 0x00


	//----- nvinfo : EIATTR_KPARAM_INFO
	.align		4
.L_13:
        /*0038*/ 	.byte	0x04, 0x17
        /*003a*/ 	.short	(.L_15 - .L_14)
.L_14:
        /*003c*/ 	.word	0x00000000
        /*0040*/ 	.short	0x0002
        /*0042*/ 	.short	0x0008
        /*0044*/ 	.byte	0x00, 0xf5, 0x21, 0x00


	//----- nvinfo : EIATTR_KPARAM_INFO
	.align		4
.L_15:
        /*0048*/ 	.byte	0x04, 0x17
        /*004a*/ 	.short	(.L_17 - .L_16)
.L_16:
        /*004c*/ 	.word	0x00000000
        /*0050*/ 	.short	0x0001
        /*0052*/ 	.short	0x0004
        /*0054*/ 	.byte	0x00, 0xf0, 0x11, 0x00


	//----- nvinfo : EIATTR_KPARAM_INFO
	.align		4
.L_17:
        /*0058*/ 	.byte	0x04, 0x17
        /*005a*/ 	.short	(.L_19 - .L_18)
.L_18:
        /*005c*/ 	.word	0x00000000
        /*0060*/ 	.short	0x0000
        /*0062*/ 	.short	0x0000
        /*0064*/ 	.byte	0x00, 0xf0, 0x11, 0x00


	//----- nvinfo : EIATTR_SPARSE_MMA_MASK
	.align		4
.L_19:
        /*0068*/ 	.byte	0x03, 0x50
        /*006a*/ 	.short	0x0000


	//----- nvinfo : EIATTR_MAXREG_COUNT
	.align		4
        /*006c*/ 	.byte	0x03, 0x1b
        /*006e*/ 	.short	0x00ff


	//----- nvinfo : EIATTR_MERCURY_ISA_VERSION
	.align		4
        /*0070*/ 	.byte	0x03, 0x5f
        /*0072*/ 	.short	0x0101


	//----- nvinfo : EIATTR_VRC_CTA_INIT_COUNT
	.align		4
        /*0074*/ 	.byte	0x02, 0x4a
	.zero		1
	.zero		1


	//----- nvinfo : EIATTR_EXIT_INSTR_OFFSETS
	.align		4
        /*0078*/ 	.byte	0x04, 0x1c
        /*007a*/ 	.short	(.L_21 - .L_20)


	//   ....[0]....
.L_20:
        /*007c*/ 	.word	0x00000070


	//   ....[1]....
        /*0080*/ 	.word	0x00000b20


	//----- nvinfo : EIATTR_CBANK_PARAM_SIZE
	.align		4
.L_21:
        /*0084*/ 	.byte	0x03, 0x19
        /*0086*/ 	.short	0x0028


	//----- nvinfo : EIATTR_PARAM_CBANK
	.align		4
        /*0088*/ 	.byte	0x04, 0x0a
        /*008a*/ 	.short	(.L_23 - .L_22)
	.align		4
.L_22:
        /*008c*/ 	.word	index@(.nv.constant0.multiply)
        /*0090*/ 	.short	0x0380
        /*0092*/ 	.short	0x0028


	//----- nvinfo : EIATTR_SW_WAR
	.align		4
.L_23:
        /*0094*/ 	.byte	0x04, 0x36
        /*0096*/ 	.short	(.L_25 - .L_24)
.L_24:
        /*0098*/ 	.word	0x00000008
.L_25:


//--------------------- .nv.callgraph             --------------------------
	.section	.nv.callgraph,"",@"SHT_CUDA_CALLGRAPH"
	.align	4
	.sectionentsize	8
	.align		4
        /*0000*/ 	.word	0x00000000
	.align		4
        /*0004*/ 	.word	0xffffffff
	.align		4
        /*0008*/ 	.word	0x00000000
	.align		4
        /*000c*/ 	.word	0xfffffffe
	.align		4
        /*0010*/ 	.word	0x00000000
	.align		4
        /*0014*/ 	.word	0xfffffffd
	.align		4
        /*0018*/ 	.word	0x00000000
	.align		4
        /*001c*/ 	.word	0xfffffffc


//--------------------- .text.multiply            --------------------------
	.section	.text.multiply,"ax",@progbits
	.align	128
        .global         multiply
        .type           multiply,@function
        .size           multiply,(.L_x_7 - multiply)
        .other          multiply,@"STO_CUDA_ENTRY STV_DEFAULT"
multiply:
.text.multiply:
[----:B------:R-:W-:Y:S01]  /*0000*/  LDC R1, c[0x0][0x37c] ;  /* 0x0000df00ff017b82 */ /* 0x000fe20000000800 */
[----:B------:R-:W0:Y:S07]  /*0010*/  S2R R0, SR_TID.X ;  /* 0x0000000000007919 */ /* 0x000e2e0000002100 */
[----:B------:R-:W0:Y:S01]  /*0020*/  S2UR UR4, SR_CTAID.X ;  /* 0x00000000000479c3 */ /* 0x000e220000002500 */
[----:B------:R-:W1:Y:S07]  /*0030*/  LDCU UR9, c[0x0][0x384] ;  /* 0x00007080ff0977ac */ /* 0x000e6e0008000800 */
[----:B------:R-:W0:Y:S02]  /*0040*/  LDC R3, c[0x0][0x360] ;  /* 0x0000d800ff037b82 */ /* 0x000e240000000800 */
[----:B0-----:R-:W-:-:S05]  /*0050*/  IMAD R0, R3, UR4, R0 ;  /* 0x0000000403007c24 */ /* 0x001fca000f8e0200 */
[----:B-1----:R-:W-:-:S13]  /*0060*/  ISETP.GE.AND P0, PT, R0, UR9, PT ;  /* 0x0000000900007c0c */ /* 0x002fda000bf06270 */
[----:B------:R-:W-:Y:S05]  /*0070*/  @P0 EXIT ;  /* 0x000000000000094d */ /* 0x000fea0003800000 */
[----:B------:R-:W0:Y:S01]  /*0080*/  LDC.64 R2, c[0x0][0x398] ;  /* 0x0000e600ff027b82 */ /* 0x000e220000000a00 */
[----:B------:R-:W1:Y:S01]  /*0090*/  LDCU.64 UR10, c[0x0][0x358] ;  /* 0x00006b00ff0a77ac */ /* 0x000e620008000a00 */
[----:B------:R-:W-:Y:S01]  /*00a0*/  CS2R R10, SRZ ;  /* 0x00000000000a7805 */ /* 0x000fe2000001ff00 */
[----:B------:R-:W-:Y:S01]  /*00b0*/  UISETP.GE.AND UP0, UPT, UR9, 0x1, UPT ;  /* 0x000000010900788c */ /* 0x000fe2000bf06270 */
[----:B0-----:R-:W-:-:S05]  /*00c0*/  IMAD.WIDE R2, R0, 0x8, R2 ;  /* 0x0000000800027825 */ /* 0x001fca00078e0202 */
[----:B-1----:R0:W-:Y:S03]  /*00d0*/  STG.E.64 desc[UR10][R2.64], RZ ;  /* 0x000000ff02007986 */ /* 0x0021e6000c101b0a */
[----:B------:R-:W-:Y:S05]  /*00e0*/  BRA.U !UP0, `(.L_x_0) ;  /* 0x00000009086c7547 */ /* 0x000fea000b800000 */
[----:B------:R-:W1:Y:S02]  /*00f0*/  LDC.64 R6, c[0x0][0x388] ;  /* 0x0000e200ff067b82 */ /* 0x000e640000000a00 */
[----:B-1----:R-:W-:-:S06]  /*0100*/  IMAD.WIDE R6, R0, 0x8, R6 ;  /* 0x0000000800067825 */ /* 0x002fcc00078e0206 */
[----:B------:R-:W5:Y:S01]  /*0110*/  LDG.E.64 R6, desc[UR10][R6.64] ;  /* 0x0000000a06067981 */ /* 0x000f62000c1e1b00 */
[----:B------:R-:W-:Y:S01]  /*0120*/  UISETP.GE.U32.AND UP1, UPT, UR9, 0x10, UPT ;  /* 0x000000100900788c */ /* 0x000fe2000bf26070 */
[----:B------:R-:W-:Y:S01]  /*0130*/  HFMA2 R15, -RZ, RZ, 0, 0 ;  /* 0x00000000ff0f7431 */ /* 0x000fe200000001ff */
[----:B------:R-:W-:Y:S01]  /*0140*/  ULOP3.LUT UR6, UR9, 0xf, URZ, 0xc0, !UPT ;  /* 0x0000000f09067892 */ /* 0x000fe2000f8ec0ff */
[----:B------:R-:W-:-:S03]  /*0150*/  CS2R R10, SRZ ;  /* 0x00000000000a7805 */ /* 0x000fc6000001ff00 */
[----:B------:R-:W-:-:S03]  /*0160*/  UISETP.NE.AND UP0, UPT, UR6, URZ, UPT ;  /* 0x000000ff0600728c */ /* 0x000fc6000bf05270 */
[----:B------:R-:W-:Y:S08]  /*0170*/  BRA.U !UP1, `(.L_x_1) ;  /* 0x0000000509147547 */ /* 0x000ff0000b800000 */
[----:B------:R-:W1:Y:S01]  /*0180*/  LDCU.64 UR4, c[0x0][0x390] ;  /* 0x00007200ff0477ac */ /* 0x000e620008000a00 */
[----:B-----5:R-:W-:Y:S02]  /*0190*/  IADD3 R14, P0, PT, R6, 0x40, RZ ;  /* 0x00000040060e7810 */ /* 0x020fe40007f1e0ff */
[----:B------:R-:W-:Y:S01]  /*01a0*/  CS2R R10, SRZ ;  /* 0x00000000000a7805 */ /* 0x000fe2000001ff00 */
[----:B------:R-:W-:Y:S02]  /*01b0*/  ULOP3.LUT UR7, UR9, 0x7ffffff0, URZ, 0xc0, !UPT ;  /* 0x7ffffff009077892 */ /* 0x000fe4000f8ec0ff */
[----:B------:R-:W-:Y:S02]  /*01c0*/  IMAD.X R5, RZ, RZ, R7, P0 ;  /* 0x000000ffff057224 */ /* 0x000fe400000e0607 */
[----:B------:R-:W-:Y:S02]  /*01d0*/  UIADD3 UR8, UPT, UPT, -UR7, URZ, URZ ;  /* 0x000000ff07087290 */ /* 0x000fe4000fffe1ff */
[----:B------:R-:W-:Y:S01]  /*01e0*/  MOV R15, UR7 ;  /* 0x00000007000f7c02 */ /* 0x000fe20008000f00 */
[----:B-1----:R-:W-:-:S04]  /*01f0*/  UIADD3 UR4, UP1, UPT, UR4, 0x40, URZ ;  /* 0x0000004004047890 */ /* 0x002fc8000ff3e0ff */
[----:B------:R-:W-:Y:S02]  /*0200*/  UIADD3.X UR5, UPT, UPT, URZ, UR5, URZ, UP1, !UPT ;  /* 0x00000005ff057290 */ /* 0x000fe40008ffe4ff */
[----:B------:R-:W-:-:S04]  /*0210*/  IMAD.U32 R12, RZ, RZ, UR4 ;  /* 0x00000004ff0c7e24 */ /* 0x000fc8000f8e00ff */
[----:B------:R-:W-:-:S07]  /*0220*/  MOV R13, UR5 ;  /* 0x00000005000d7c02 */ /* 0x000fce0008000f00 */
.L_x_2:
[----:B------:R-:W-:Y:S01]  /*0230*/  IMAD.MOV.U32 R4, RZ, RZ, R14 ;  /* 0x000000ffff047224 */ /* 0x000fe200078e000e */
[----:B------:R-:W-:Y:S01]  /*0240*/  MOV R8, R12 ;  /* 0x0000000c00087202 */ /* 0x000fe20000000f00 */
[----:B------:R-:W-:-:S03]  /*0250*/  IMAD.MOV.U32 R9, RZ, RZ, R13 ;  /* 0x000000ffff097224 */ /* 0x000fc600078e000d */
[----:B------:R-:W2:Y:S04]  /*0260*/  LDG.E.64 R16, desc[UR10][R4.64+-0x40] ;  /* 0xffffc00a04107981 */ /* 0x000ea8000c1e1b00 */
[----:B------:R-:W2:Y:S04]  /*0270*/  LDG.E.64 R18, desc[UR10][R8.64+-0x40] ;  /* 0xffffc00a08127981 */ /* 0x000ea8000c1e1b00 */
[----:B------:R-:W3:Y:S04]  /*0280*/  LDG.E.64 R12, desc[UR10][R4.64+-0x38] ;  /* 0xffffc80a040c7981 */ /* 0x000ee8000c1e1b00 */
[----:B------:R-:W3:Y:S04]  /*0290*/  LDG.E.64 R24, desc[UR10][R8.64+-0x38] ;  /* 0xffffc80a08187981 */ /* 0x000ee8000c1e1b00 */
[----:B------:R-:W4:Y:S04]  /*02a0*/  LDG.E.64 R20, desc[UR10][R4.64+-0x30] ;  /* 0xffffd00a04147981 */ /* 0x000f28000c1e1b00 */
[----:B------:R-:W4:Y:S01]  /*02b0*/  LDG.E.64 R22, desc[UR10][R8.64+-0x30] ;  /* 0xffffd00a08167981 */ /* 0x000f22000c1e1b00 */
[----:B--2---:R-:W-:-:S03]  /*02c0*/  DFMA R10, R16, R18, R10 ;  /* 0x00000012100a722b */ /* 0x004fc6000000000a */
[----:B------:R-:W2:Y:S04]  /*02d0*/  LDG.E.64 R16, desc[UR10][R4.64+-0x28] ;  /* 0xffffd80a04107981 */ /* 0x000ea8000c1e1b00 */
[----:B------:R-:W2:Y:S01]  /*02e0*/  LDG.E.64 R18, desc[UR10][R8.64+-0x28] ;  /* 0xffffd80a08127981 */ /* 0x000ea2000c1e1b00 */
[----:B---3--:R-:W-:-:S03]  /*02f0*/  DFMA R24, R12, R24, R10 ;  /* 0x000000180c18722b */ /* 0x008fc6000000000a */
[----:B------:R-:W3:Y:S04]  /*0300*/  LDG.E.64 R10, desc[UR10][R4.64+-0x20] ;  /* 0xffffe00a040a7981 */ /* 0x000ee8000c1e1b00 */
[----:B------:R-:W3:Y:S01]  /*0310*/  LDG.E.64 R12, desc[UR10][R8.64+-0x20] ;  /* 0xffffe00a080c7981 */ /* 0x000ee2000c1e1b00 */
[----:B----4-:R-:W-:-:S03]  /*0320*/  DFMA R24, R20, R22, R24 ;  /* 0x000000161418722b */ /* 0x010fc60000000018 */
        /* <DEDUP_REMOVED lines=30> */
[----:B------:R1:W2:Y:S04]  /*0510*/  LDG.E.64 R18, desc[UR10][R4.64+0x38] ;  /* 0x0000380a04127981 */ /* 0x0002a8000c1e1b00 */
[----:B------:R-:W2:Y:S01]  /*0520*/  LDG.E.64 R16, desc[UR10][R8.64+0x38] ;  /* 0x0000380a08107981 */ /* 0x000ea2000c1e1b00 */
[----:B------:R-:W-:Y:S01]  /*0530*/  UIADD3 UR8, UPT, UPT, UR8, 0x10, URZ ;  /* 0x0000001008087890 */ /* 0x000fe2000fffe0ff */
[----:B---3--:R-:W-:Y:S01]  /*0540*/  DFMA R10, R10, R12, R24 ;  /* 0x0000000c0a0a722b */ /* 0x008fe20000000018 */
[----:B------:R-:W-:Y:S02]  /*0550*/  IADD3 R14, P0, PT, R4, 0x80, RZ ;  /* 0x00000080040e7810 */ /* 0x000fe40007f1e0ff */
[----:B------:R-:W-:Y:S01]  /*0560*/  UISETP.NE.AND UP1, UPT, UR8, URZ, UPT ;  /* 0x000000ff0800728c */ /* 0x000fe2000bf25270 */
[----:B------:R-:W-:-:S02]  /*0570*/  IADD3 R12, P1, PT, R8, 0x80, RZ ;  /* 0x00000080080c7810 */ /* 0x000fc40007f3e0ff */
[----:B-1----:R-:W-:Y:S02]  /*0580*/  IADD3.X R5, PT, PT, RZ, R5, RZ, P0, !PT ;  /* 0x00000005ff057210 */ /* 0x002fe400007fe4ff */
[----:B----4-:R-:W-:Y:S01]  /*0590*/  DFMA R10, R20, R22, R10 ;  /* 0x00000016140a722b */ /* 0x010fe2000000000a */
[----:B------:R-:W-:-:S07]  /*05a0*/  IMAD.X R13, RZ, RZ, R9, P1 ;  /* 0x000000ffff0d7224 */ /* 0x000fce00008e0609 */
[----:B--2---:R-:W-:Y:S01]  /*05b0*/  DFMA R10, R18, R16, R10 ;  /* 0x00000010120a722b */ /* 0x004fe2000000000a */
[----:B------:R-:W-:Y:S10]  /*05c0*/  BRA.U UP1, `(.L_x_2) ;  /* 0xfffffffd01187547 */ /* 0x000ff4000b83ffff */
.L_x_1:
[----:B------:R-:W-:Y:S05]  /*05d0*/  BRA.U !UP0, `(.L_x_0) ;  /* 0x0000000508307547 */ /* 0x000fea000b800000 */
[----:B------:R-:W-:Y:S02]  /*05e0*/  UISETP.GE.U32.AND UP0, UPT, UR6, 0x8, UPT ;  /* 0x000000080600788c */ /* 0x000fe4000bf06070 */
[----:B------:R-:W-:-:S04]  /*05f0*/  ULOP3.LUT UR5, UR9, 0x7, URZ, 0xc0, !UPT ;  /* 0x0000000709057892 */ /* 0x000fc8000f8ec0ff */
[----:B------:R-:W-:-:S03]  /*0600*/  UISETP.NE.AND UP1, UPT, UR5, URZ, UPT ;  /* 0x000000ff0500728c */ /* 0x000fc6000bf25270 */
[----:B------:R-:W-:Y:S08]  /*0610*/  BRA.U !UP0, `(.L_x_3) ;  /* 0x0000000108707547 */ /* 0x000ff0000b800000 */
[----:B------:R-:W1:Y:S01]  /*0620*/  LDC.64 R4, c[0x0][0x390] ;  /* 0x0000e400ff047b82 */ /* 0x000e620000000a00 */
[----:B-----5:R-:W-:-:S05]  /*0630*/  IMAD.WIDE.U32 R8, R15, 0x8, R6 ;  /* 0x000000080f087825 */ /* 0x020fca00078e0006 */
[----:B------:R-:W2:Y:S04]  /*0640*/  LDG.E.64 R20, desc[UR10][R8.64] ;  /* 0x0000000a08147981 */ /* 0x000ea8000c1e1b00 */
[----:B------:R-:W3:Y:S04]  /*0650*/  LDG.E.64 R12, desc[UR10][R8.64+0x8] ;  /* 0x0000080a080c7981 */ /* 0x000ee8000c1e1b00 */
[----:B------:R-:W4:Y:S04]  /*0660*/  LDG.E.64 R16, desc[UR10][R8.64+0x10] ;  /* 0x0000100a08107981 */ /* 0x000f28000c1e1b00 */
[----:B------:R-:W4:Y:S01]  /*0670*/  LDG.E.64 R26, desc[UR10][R8.64+0x38] ;  /* 0x0000380a081a7981 */ /* 0x000f22000c1e1b00 */
[----:B-1----:R-:W-:-:S05]  /*0680*/  IMAD.WIDE.U32 R4, R15, 0x8, R4 ;  /* 0x000000080f047825 */ /* 0x002fca00078e0004 */
[----:B------:R-:W2:Y:S04]  /*0690*/  LDG.E.64 R22, desc[UR10][R4.64] ;  /* 0x0000000a04167981 */ /* 0x000ea8000c1e1b00 */
        /* <DEDUP_REMOVED lines=15> */
[----:B---3--:R-:W-:-:S08]  /*0790*/  DFMA R10, R10, R12, R24 ;  /* 0x0000000c0a0a722b */ /* 0x008fd00000000018 */
[----:B----4-:R-:W-:Y:S01]  /*07a0*/  DFMA R10, R16, R18, R10 ;  /* 0x00000012100a722b */ /* 0x010fe2000000000a */
[----:B------:R-:W-:-:S07]  /*07b0*/  IADD3 R15, PT, PT, R15, 0x8, RZ ;  /* 0x000000080f0f7810 */ /* 0x000fce0007ffe0ff */
[----:B--2---:R-:W-:-:S08]  /*07c0*/  DFMA R10, R20, R22, R10 ;  /* 0x00000016140a722b */ /* 0x004fd0000000000a */
[----:B------:R-:W-:-:S11]  /*07d0*/  DFMA R10, R26, R28, R10 ;  /* 0x0000001c1a0a722b */ /* 0x000fd6000000000a */
.L_x_3:
        /* <DEDUP_REMOVED lines=9> */
[----:B------:R-:W4:Y:S01]  /*0870*/  LDG.E.64 R22, desc[UR10][R26.64+0x18] ;  /* 0x0000180a1a167981 */ /* 0x000f22000c1e1b00 */
[----:B-1----:R-:W-:-:S03]  /*0880*/  IMAD.WIDE.U32 R28, R15, 0x8, R4 ;  /* 0x000000080f1c7825 */ /* 0x002fc600078e0004 */
[----:B------:R-:W2:Y:S04]  /*0890*/  LDG.E.64 R4, desc[UR10][R26.64] ;  /* 0x0000000a1a047981 */ /* 0x000ea8000c1e1b00 */
[----:B------:R-:W2:Y:S04]  /*08a0*/  LDG.E.64 R8, desc[UR10][R28.64] ;  /* 0x0000000a1c087981 */ /* 0x000ea8000c1e1b00 */
[----:B------:R-:W3:Y:S04]  /*08b0*/  LDG.E.64 R16, desc[UR10][R28.64+0x8] ;  /* 0x0000080a1c107981 */ /* 0x000ee8000c1e1b00 */
[----:B------:R-:W4:Y:S04]  /*08c0*/  LDG.E.64 R20, desc[UR10][R28.64+0x10] ;  /* 0x0000100a1c147981 */ /* 0x000f28000c1e1b00 */
[----:B------:R-:W4:Y:S01]  /*08d0*/  LDG.E.64 R24, desc[UR10][R28.64+0x18] ;  /* 0x0000180a1c187981 */ /* 0x000f22000c1e1b00 */
[----:B------:R-:W-:Y:S01]  /*08e0*/  VIADD R15, R15, 0x4 ;  /* 0x000000040f0f7836 */ /* 0x000fe20000000000 */
[----:B--2---:R-:W-:-:S08]  /*08f0*/  DFMA R4, R4, R8, R10 ;  /* 0x000000080404722b */ /* 0x004fd0000000000a */
[----:B---3--:R-:W-:-:S08]  /*0900*/  DFMA R4, R12, R16, R4 ;  /* 0x000000100c04722b */ /* 0x008fd00000000004 */
[----:B----4-:R-:W-:-:S08]  /*0910*/  DFMA R4, R18, R20, R4 ;  /* 0x000000141204722b */ /* 0x010fd00000000004 */
[----:B------:R-:W-:-:S11]  /*0920*/  DFMA R10, R22, R24, R4 ;  /* 0x00000018160a722b */ /* 0x000fd60000000004 */
.L_x_4:
[----:B------:R-:W-:Y:S05]  /*0930*/  BRA.U !UP1, `(.L_x_0) ;  /* 0x0000000109587547 */ /* 0x000fea000b800000 */
[----:B------:R-:W1:Y:S01]  /*0940*/  LDC.64 R4, c[0x0][0x390] ;  /* 0x0000e400ff047b82 */ /* 0x000e620000000a00 */
[----:B-----5:R-:W-:Y:S01]  /*0950*/  IMAD.WIDE.U32 R6, R15, 0x8, R6 ;  /* 0x000000080f067825 */ /* 0x020fe200078e0006 */
[----:B------:R-:W-:-:S03]  /*0960*/  UIADD3 UR4, UPT, UPT, -UR4, URZ, URZ ;  /* 0x000000ff04047290 */ /* 0x000fc6000fffe1ff */
[----:B------:R-:W-:Y:S01]  /*0970*/  IMAD.MOV.U32 R9, RZ, RZ, R7 ;  /* 0x000000ffff097224 */ /* 0x000fe200078e0007 */
[----:B------:R-:W-:Y:S01]  /*0980*/  MOV R8, R6 ;  /* 0x0000000600087202 */ /* 0x000fe20000000f00 */
[----:B-1----:R-:W-:-:S04]  /*0990*/  IMAD.WIDE.U32 R4, R15, 0x8, R4 ;  /* 0x000000080f047825 */ /* 0x002fc800078e0004 */
[----:B------:R-:W-:Y:S01]  /*09a0*/  IMAD.MOV.U32 R13, RZ, RZ, R5 ;  /* 0x000000ffff0d7224 */ /* 0x000fe200078e0005 */
[----:B------:R-:W-:-:S07]  /*09b0*/  MOV R12, R4 ;  /* 0x00000004000c7202 */ /* 0x000fce0000000f00 */
.L_x_5:
[----:B------:R-:W-:Y:S01]  /*09c0*/  MOV R4, R8 ;  /* 0x0000000800047202 */ /* 0x000fe20000000f00 */
[----:B------:R-:W-:Y:S01]  /*09d0*/  IMAD.MOV.U32 R5, RZ, RZ, R9 ;  /* 0x000000ffff057224 */ /* 0x000fe200078e0009 */
[----:B------:R-:W-:Y:S01]  /*09e0*/  MOV R6, R12 ;  /* 0x0000000c00067202 */ /* 0x000fe20000000f00 */
[----:B------:R-:W-:-:S04]  /*09f0*/  IMAD.MOV.U32 R7, RZ, RZ, R13 ;  /* 0x000000ffff077224 */ /* 0x000fc800078e000d */
[----:B------:R-:W2:Y:S04]  /*0a00*/  LDG.E.64 R4, desc[UR10][R4.64] ;  /* 0x0000000a04047981 */ /* 0x000ea8000c1e1b00 */
[----:B------:R-:W2:Y:S01]  /*0a10*/  LDG.E.64 R6, desc[UR10][R6.64] ;  /* 0x0000000a06067981 */ /* 0x000ea2000c1e1b00 */
[----:B------:R-:W-:Y:S01]  /*0a20*/  UIADD3 UR4, UPT, UPT, UR4, 0x1, URZ ;  /* 0x0000000104047890 */ /* 0x000fe2000fffe0ff */
[----:B------:R-:W-:Y:S02]  /*0a30*/  IADD3 R12, P0, PT, R12, 0x8, RZ ;  /* 0x000000080c0c7810 */ /* 0x000fe40007f1e0ff */
[----:B------:R-:W-:Y:S01]  /*0a40*/  IADD3 R8, P1, PT, R8, 0x8, RZ ;  /* 0x0000000808087810 */ /* 0x000fe20007f3e0ff */
[----:B------:R-:W-:Y:S01]  /*0a50*/  UISETP.NE.AND UP0, UPT, UR4, URZ, UPT ;  /* 0x000000ff0400728c */ /* 0x000fe2000bf05270 */
[----:B------:R-:W-:-:S02]  /*0a60*/  IADD3.X R13, PT, PT, RZ, R13, RZ, P0, !PT ;  /* 0x0000000dff0d7210 */ /* 0x000fc400007fe4ff */
[----:B------:R-:W-:Y:S01]  /*0a70*/  IADD3.X R9, PT, PT, RZ, R9, RZ, P1, !PT ;  /* 0x00000009ff097210 */ /* 0x000fe20000ffe4ff */
[----:B--2---:R-:W-:-:S05]  /*0a80*/  DFMA R10, R4, R6, R10 ;  /* 0x00000006040a722b */ /* 0x004fca000000000a */
[----:B------:R-:W-:Y:S06]  /*0a90*/  BRA.U UP0, `(.L_x_5) ;  /* 0xfffffffd00c87547 */ /* 0x000fec000b83ffff */
.L_x_0:
[----:B------:R-:W1:Y:S01]  /*0aa0*/  LDC.64 R4, c[0x0][0x390] ;  /* 0x0000e400ff047b82 */ /* 0x000e620000000a00 */
[----:B------:R-:W-:Y:S07]  /*0ab0*/  STG.E.64 desc[UR10][R2.64], R10 ;  /* 0x0000000a02007986 */ /* 0x000fee000c101b0a */
[----:B------:R-:W2:Y:S01]  /*0ac0*/  LDC.64 R8, c[0x0][0x3a0] ;  /* 0x0000e800ff087b82 */ /* 0x000ea20000000a00 */
[----:B-1----:R-:W-:-:S06]  /*0ad0*/  IMAD.WIDE R4, R0, 0x8, R4 ;  /* 0x0000000800047825 */ /* 0x002fcc00078e0204 */
[----:B------:R-:W3:Y:S01]  /*0ae0*/  LDG.E.64 R4, desc[UR10][R4.64] ;  /* 0x0000000a04047981 */ /* 0x000ee2000c1e1b00 */
[----:B--2---:R-:W-:Y:S01]  /*0af0*/  IMAD.WIDE R8, R0, 0x8, R8 ;  /* 0x0000000800087825 */ /* 0x004fe200078e0208 */
[----:B---3-5:R-:W-:-:S07]  /*0b00*/  DADD R6, R4, -R10 ;  /* 0x0000000004067229 */ /* 0x028fce000000080a */
[----:B------:R-:W-:Y:S01]  /*0b10*/  STG.E.64 desc[UR10][R8.64], R6 ;  /* 0x0000000608007986 */ /* 0x000fe2000c101b0a */
[----:B------:R-:W-:Y:S05]  /*0b20*/  EXIT ;  /* 0x000000000000794d */ /* 0x000fea0003800000 */
.L_x_6:
[----:B------:R-:W-:-:S00]  /*0b30*/  BRA `(.L_x_6) ;  /* 0xfffffffc00fc7947 */ /* 0x000fc0000383ffff */
[----:B------:R-:W-:-:S00]  /*0b40*/  NOP ;  /* 0x0000000000007918 */ /* 0x000fc00000000000 */
        /* <DEDUP_REMOVED lines=11> */
.L_x_7:


//--------------------- .nv.shared.reserved.0     --------------------------
	.section	.nv.shared.reserved.0,"aw",@nobits
	.weak		__nv_reservedSMEM_offset_0_alias
	.size		__nv_reservedSMEM_offset_0_alias, 0, 64
	.other		__nv_reservedSMEM_offset_0_alias,@"STO_CUDA_RESERVED_SHARED STV_DEFAULT"
__nv_reservedSMEM_offset_0_alias:
	.zero		0
	.zero		64


//--------------------- .nv.constant0.multiply    --------------------------
	.section	.nv.constant0.multiply,"a",@progbits
	.sectionflags	@""
	.align	4
.nv.constant0.multiply:
	.zero		936


//--------------------- SYMBOLS --------------------------

	.type		.nv.reservedSmem.offset0,@object
	.size		.nv.reservedSmem.offset0,0x4
